	.headerflags	@"EF_CUDA_TEXMODE_UNIFIED EF_CUDA_64BIT_ADDRESS EF_CUDA_ACCELERATORS EF_CUDA_SM90 EF_CUDA_VIRTUAL_SM(EF_CUDA_SM90)"
	.elftype	@"ET_EXEC"


//--------------------- .nv.info                  --------------------------
	.section	.nv.info,"",@"SHT_CUDA_INFO"
	.align	4


	//----- nvinfo : EIATTR_REGCOUNT
	.align		4
        /*0000*/ 	.byte	0x04, 0x2f
        /*0002*/ 	.short	(.L_2 - .L_1)
	.align		4
.L_1:
        /*0004*/ 	.word	index@(triton_poi_fused_add_mul_pow_sqrt_tanh_9)
        /*0008*/ 	.word	0x00000020


	//----- nvinfo : EIATTR_MIN_STACK_SIZE
	.align		4
.L_2:
        /*000c*/ 	.byte	0x04, 0x12
        /*000e*/ 	.short	(.L_4 - .L_3)
	.align		4
.L_3:
        /*0010*/ 	.word	index@(triton_poi_fused_add_mul_pow_sqrt_tanh_9)
        /*0014*/ 	.word	0x00000000


	//----- nvinfo : EIATTR_FRAME_SIZE
	.align		4
.L_4:
        /*0018*/ 	.byte	0x04, 0x11
        /*001a*/ 	.short	(.L_6 - .L_5)
	.align		4
.L_5:
        /*001c*/ 	.word	index@(triton_poi_fused_add_mul_pow_sqrt_tanh_9)
        /*0020*/ 	.word	0x00000000


	//----- nvinfo : EIATTR_MIN_STACK_SIZE
	.align		4
.L_6:
        /*0024*/ 	.byte	0x04, 0x12
        /*0026*/ 	.short	(.L_8 - .L_7)
	.align		4
.L_7:
        /*0028*/ 	.word	index@(triton_poi_fused_add_mul_pow_sqrt_tanh_9)
        /*002c*/ 	.word	0x00000000
.L_8:


//--------------------- .nv.info.triton_poi_fused_add_mul_pow_sqrt_tanh_9 --------------------------
	.section	.nv.info.triton_poi_fused_add_mul_pow_sqrt_tanh_9,"",@"SHT_CUDA_INFO"
	.sectionflags	@""
	.align	4


	//----- nvinfo : EIATTR_CUDA_API_VERSION
	.align		4
        /*0000*/ 	.byte	0x04, 0x37
        /*0002*/ 	.short	(.L_10 - .L_9)
.L_9:
        /*0004*/ 	.word	0x0000007c


	//----- nvinfo : EIATTR_KPARAM_INFO
	.align		4
.L_10:
        /*0008*/ 	.byte	0x04, 0x17
        /*000a*/ 	.short	(.L_12 - .L_11)
.L_11:
        /*000c*/ 	.word	0x00000000
        /*0010*/ 	.short	0x0004
        /*0012*/ 	.short	0x001c
        /*0014*/ 	.byte	0x00, 0xf0, 0x11, 0x00


	//----- nvinfo : EIATTR_KPARAM_INFO
	.align		4
.L_12:
        /*0018*/ 	.byte	0x04, 0x17
        /*001a*/ 	.short	(.L_14 - .L_13)
.L_13:
        /*001c*/ 	.word	0x00000000
        /*0020*/ 	.short	0x0003
        /*0022*/ 	.short	0x0018
        /*0024*/ 	.byte	0x00, 0xf0, 0x11, 0x00


	//----- nvinfo : EIATTR_KPARAM_INFO
	.align		4
.L_14:
        /*0028*/ 	.byte	0x04, 0x17
        /*002a*/ 	.short	(.L_16 - .L_15)
.L_15:
        /*002c*/ 	.word	0x00000000
        /*0030*/ 	.short	0x0002
        /*0032*/ 	.short	0x0010
        /*0034*/ 	.byte	0x00, 0xf4, 0x21, 0x00


	//----- nvinfo : EIATTR_KPARAM_INFO
	.align		4
.L_16:
        /*0038*/ 	.byte	0x04, 0x17
        /*003a*/ 	.short	(.L_18 - .L_17)
.L_17:
        /*003c*/ 	.word	0x00000000
        /*0040*/ 	.short	0x0001
        /*0042*/ 	.short	0x0008
        /*0044*/ 	.byte	0x00, 0xf4, 0x21, 0x00


	//----- nvinfo : EIATTR_KPARAM_INFO
	.align		4
.L_18:
        /*0048*/ 	.byte	0x04, 0x17
        /*004a*/ 	.short	(.L_20 - .L_19)
.L_19:
        /*004c*/ 	.word	0x00000000
        /*0050*/ 	.short	0x0000
        /*0052*/ 	.short	0x0000
        /*0054*/ 	.byte	0x00, 0xf4, 0x21, 0x00


	//----- nvinfo : EIATTR_SPARSE_MMA_MASK
	.align		4
.L_20:
        /*0058*/ 	.byte	0x03, 0x50
        /*005a*/ 	.short	0x0000


	//----- nvinfo : EIATTR_MAXREG_COUNT
	.align		4
        /*005c*/ 	.byte	0x03, 0x1b
        /*005e*/ 	.short	0x00ff


	//----- nvinfo : EIATTR_EXIT_INSTR_OFFSETS
	.align		4
        /*0060*/ 	.byte	0x04, 0x1c
        /*0062*/ 	.short	(.L_22 - .L_21)


	//   ....[0]....
.L_21:
        /*0064*/ 	.word	0x00001460


	//   ....[1]....
        /*0068*/ 	.word	0x00001480


	//----- nvinfo : EIATTR_REQNTID
	.align		4
.L_22:
        /*006c*/ 	.byte	0x04, 0x10
        /*006e*/ 	.short	(.L_24 - .L_23)
.L_23:
        /*0070*/ 	.word	0x00000080
        /*0074*/ 	.word	0x00000001
        /*0078*/ 	.word	0x00000001


	//----- nvinfo : EIATTR_CRS_STACK_SIZE
	.align		4
.L_24:
        /*007c*/ 	.byte	0x04, 0x1e
        /*007e*/ 	.short	(.L_26 - .L_25)
.L_25:
        /*0080*/ 	.word	0x00000000


	//----- nvinfo : EIATTR_CBANK_PARAM_SIZE
	.align		4
.L_26:
        /*0084*/ 	.byte	0x03, 0x19
        /*0086*/ 	.short	0x0020


	//----- nvinfo : EIATTR_PARAM_CBANK
	.align		4
        /*0088*/ 	.byte	0x04, 0x0a
        /*008a*/ 	.short	(.L_28 - .L_27)
	.align		4
.L_27:
        /*008c*/ 	.word	index@(.nv.constant0.triton_poi_fused_add_mul_pow_sqrt_tanh_9)
        /*0090*/ 	.short	0x0210
        /*0092*/ 	.short	0x0020


	//----- nvinfo : EIATTR_SW_WAR
	.align		4
.L_28:
        /*0094*/ 	.byte	0x04, 0x36
        /*0096*/ 	.short	(.L_30 - .L_29)
.L_29:
        /*0098*/ 	.word	0x00000008
.L_30:


//--------------------- .nv.callgraph             --------------------------
	.section	.nv.callgraph,"",@"SHT_CUDA_CALLGRAPH"
	.align	4
	.sectionentsize	8
	.align		4
        /*0000*/ 	.word	0x00000000
	.align		4
        /*0004*/ 	.word	0xffffffff
	.align		4
        /*0008*/ 	.word	0x00000000
	.align		4
        /*000c*/ 	.word	0xfffffffe
	.align		4
        /*0010*/ 	.word	0x00000000
	.align		4
        /*0014*/ 	.word	0xfffffffd
	.align		4
        /*0018*/ 	.word	0x00000000
	.align		4
        /*001c*/ 	.word	0xfffffffc


//--------------------- .nv.constant4             --------------------------
	.section	.nv.constant4,"a",@progbits
	.align	8
	.align		8
.nv.constant4:
        /*0000*/ 	.dword	_$_str


//--------------------- .text.triton_poi_fused_add_mul_pow_sqrt_tanh_9 --------------------------
	.section	.text.triton_poi_fused_add_mul_pow_sqrt_tanh_9,"ax",@progbits
	.sectionflags	@"SHF_BARRIERS=1"
	.align	128
        .global         triton_poi_fused_add_mul_pow_sqrt_tanh_9
        .type           triton_poi_fused_add_mul_pow_sqrt_tanh_9,@function
        .size           triton_poi_fused_add_mul_pow_sqrt_tanh_9,(.L_x_25 - triton_poi_fused_add_mul_pow_sqrt_tanh_9)
        .other          triton_poi_fused_add_mul_pow_sqrt_tanh_9,@"STO_CUDA_ENTRY STV_DEFAULT"
triton_poi_fused_add_mul_pow_sqrt_tanh_9:
.text.triton_poi_fused_add_mul_pow_sqrt_tanh_9:
[----:B------:R-:W0:Y:S02]  /*0000*/  LDC R1, c[0x0][0x28] ;  /* 0x00000a00ff017b82 */ /* 0x000e240000000800 */
[----:B------:R-:W1:Y:S01]  /*0010*/  S2R R15, SR_CTAID.X ;  /* 0x00000000000f7919 */ /* 0x000e620000002500 */
[----:B------:R-:W2:Y:S01]  /*0020*/  LDC.64 R2, c[0x0][0x210] ;  /* 0x00008400ff027b82 */ /* 0x000ea20000000a00 */
[----:B------:R-:W-:Y:S02]  /*0030*/  CS2R R8, SRZ ;  /* 0x0000000000087805 */ /* 0x000fe4000001ff00 */
[----:B------:R-:W-:Y:S01]  /*0040*/  CS2R R10, SRZ ;  /* 0x00000000000a7805 */ /* 0x000fe2000001ff00 */
[----:B------:R-:W3:Y:S01]  /*0050*/  S2R R13, SR_TID.X ;  /* 0x00000000000d7919 */ /* 0x000ee20000002100 */
[----:B------:R-:W-:Y:S01]  /*0060*/  ULDC.64 UR6, c[0x0][0x208] ;  /* 0x0000820000067ab9 */ /* 0x000fe20000000a00 */
[----:B------:R-:W4:Y:S01]  /*0070*/  S2R R17, SR_CTAID.Y ;  /* 0x0000000000117919 */ /* 0x000f220000002600 */
[----:B-1----:R-:W-:Y:S02]  /*0080*/  SHF.L.U32 R15, R15, 0x4, RZ ;  /* 0x000000040f0f7819 */ /* 0x002fe400000006ff */
[----:B---3--:R-:W-:-:S02]  /*0090*/  SHF.L.U32 R16, R13, 0x2, RZ ;  /* 0x000000020d107819 */ /* 0x008fc400000006ff */
[----:B------:R-:W-:Y:S02]  /*00a0*/  SHF.R.U32.HI R14, RZ, 0x2, R13 ;  /* 0x00000002ff0e7819 */ /* 0x000fe4000001160d */
[----:B----4-:R-:W-:Y:S02]  /*00b0*/  SHF.L.U32 R17, R17, 0x6, RZ ;  /* 0x0000000611117819 */ /* 0x010fe400000006ff */
[----:B------:R-:W-:Y:S02]  /*00c0*/  LOP3.LUT R0, R15, 0xc, R16, 0xf8, !PT ;  /* 0x0000000c0f007812 */ /* 0x000fe400078ef810 */
[----:B------:R-:W-:Y:S02]  /*00d0*/  SGXT.U32 R14, R14, 0x5 ;  /* 0x000000050e0e781a */ /* 0x000fe40000000000 */
[----:B------:R-:W-:Y:S02]  /*00e0*/  ISETP.GE.AND P0, PT, R0, 0x1800, PT ;  /* 0x000018000000780c */ /* 0x000fe40003f06270 */
[----:B------:R-:W-:-:S04]  /*00f0*/  LOP3.LUT R25, R17, R14, RZ, 0xfc, !PT ;  /* 0x0000000e11197212 */ /* 0x000fc800078efcff */
[C---:B------:R-:W-:Y:S01]  /*0100*/  ISETP.LT.AND P2, PT, R25.reuse, 0x40, !P0 ;  /* 0x000000401900780c */ /* 0x040fe20004741270 */
[----:B------:R-:W-:-:S04]  /*0110*/  IMAD R25, R25, 0x1800, R0 ;  /* 0x0000180019197824 */ /* 0x000fc800078e0200 */
[----:B--2---:R-:W-:-:S08]  /*0120*/  IMAD.WIDE R18, R25, 0x4, R2 ;  /* 0x0000000419127825 */ /* 0x004fd000078e0202 */
[----:B------:R-:W2:Y:S01]  /*0130*/  @P2 LDG.E.EL.128 R8, desc[UR6][R18.64] ;  /* 0x0000000612082981 */ /* 0x000ea2000c2e1d00 */
[----:B------:R-:W-:Y:S02]  /*0140*/  LOP3.LUT R0, R17, 0x20, R14, 0xfe, !PT ;  /* 0x0000002011007812 */ /* 0x000fe400078efe0e */
[----:B------:R-:W-:Y:S02]  /*0150*/  CS2R R4, SRZ ;  /* 0x0000000000047805 */ /* 0x000fe4000001ff00 */
[----:B------:R-:W-:Y:S02]  /*0160*/  CS2R R6, SRZ ;  /* 0x0000000000067805 */ /* 0x000fe4000001ff00 */
[----:B------:R-:W-:Y:S02]  /*0170*/  ISETP.LT.AND P0, PT, R0, 0x40, !P0 ;  /* 0x000000400000780c */ /* 0x000fe40004701270 */
[----:B------:R-:W-:-:S05]  /*0180*/  IADD3 R0, R25, 0x30000, RZ ;  /* 0x0003000019007810 */ /* 0x000fca0007ffe0ff */
[----:B------:R-:W-:-:S06]  /*0190*/  IMAD.WIDE R20, R0, 0x4, R2 ;  /* 0x0000000400147825 */ /* 0x000fcc00078e0202 */
[----:B------:R-:W3:Y:S01]  /*01a0*/  @P0 LDG.E.EL.128 R4, desc[UR6][R20.64] ;  /* 0x0000000614040981 */ /* 0x000ee2000c2e1d00 */
[----:B------:R-:W-:Y:S01]  /*01b0*/  BSSY B0, `(.L_x_0) ;  /* 0x0000023000007945 */ /* 0x000fe20003800000 */
[----:B--2---:R-:W-:Y:S01]  /*01c0*/  FMUL R3, R8, R8 ;  /* 0x0000000808037220 */ /* 0x004fe20000400000 */
[----:B------:R-:W-:-:S03]  /*01d0*/  FMUL R18, R9, R9 ;  /* 0x0000000909127220 */ /* 0x000fc60000400000 */
[----:B------:R-:W-:Y:S01]  /*01e0*/  FMUL R3, R3, R8 ;  /* 0x0000000803037220 */ /* 0x000fe20000400000 */
[----:B------:R-:W-:Y:S01]  /*01f0*/  FMUL R22, R18, R9 ;  /* 0x0000000912167220 */ /* 0x000fe20000400000 */
[-C--:B------:R-:W-:Y:S02]  /*0200*/  FMUL R18, R11, R11.reuse ;  /* 0x0000000b0b127220 */ /* 0x080fe40000400000 */
[----:B------:R-:W-:Y:S01]  /*0210*/  FFMA R3, R3, 0.044714998453855514526, R8 ;  /* 0x3d37271303037823 */ /* 0x000fe20000000008 */
[----:B------:R-:W-:Y:S01]  /*0220*/  FFMA R22, R22, 0.044714998453855514526, R9 ;  /* 0x3d37271316167823 */ /* 0x000fe20000000009 */
[----:B------:R-:W-:Y:S02]  /*0230*/  FMUL R18, R18, R11 ;  /* 0x0000000b12127220 */ /* 0x000fe40000400000 */
[----:B------:R-:W-:Y:S01]  /*0240*/  FMUL R12, R3, 0.79788458347320556641 ;  /* 0x3f4c422a030c7820 */ /* 0x000fe20000400000 */
[----:B------:R-:W-:Y:S01]  /*0250*/  FMUL R3, R10, R10 ;  /* 0x0000000a0a037220 */ /* 0x000fe20000400000 */
[----:B------:R-:W-:-:S02]  /*0260*/  FMUL R26, R22, 0.79788458347320556641 ;  /* 0x3f4c422a161a7820 */ /* 0x000fc40000400000 */
[----:B------:R-:W-:Y:S01]  /*0270*/  FADD.FTZ R2, |R12|, -RZ ;  /* 0x800000ff0c027221 */ /* 0x000fe20000010200 */
[----:B------:R-:W-:Y:S01]  /*0280*/  FMUL R3, R3, R10 ;  /* 0x0000000a03037220 */ /* 0x000fe20000400000 */
[----:B---3--:R-:W-:-:S03]  /*0290*/  FMUL R19, R4, R4 ;  /* 0x0000000404137220 */ /* 0x008fc60000400000 */
[----:B------:R-:W-:Y:S01]  /*02a0*/  FSETP.GE.AND P1, PT, R2, 0.60000002384185791016, PT ;  /* 0x3f19999a0200780b */ /* 0x000fe20003f26000 */
[----:B------:R-:W-:-:S12]  /*02b0*/  FFMA R3, R3, 0.044714998453855514526, R10 ;  /* 0x3d37271303037823 */ /* 0x000fd8000000000a */
[----:B------:R-:W-:Y:S05]  /*02c0*/  @!P1 BRA `(.L_x_1) ;  /* 0x0000000000289947 */ /* 0x000fea0003800000 */
[C---:B------:R-:W-:Y:S01]  /*02d0*/  FMUL R20, R2.reuse, 2.8853900432586669922 ;  /* 0x4038aa3b02147820 */ /* 0x040fe20000400000 */
[----:B------:R-:W-:Y:S01]  /*02e0*/  HFMA2.MMA R22, -RZ, RZ, 1.875, 0 ;  /* 0x3f800000ff167435 */ /* 0x000fe200000001ff */
[----:B------:R-:W-:-:S04]  /*02f0*/  FSETP.GE.AND P1, PT, R2, 9.010913848876953125, PT ;  /* 0x41102cb40200780b */ /* 0x000fc80003f26000 */
[----:B------:R-:W1:Y:S02]  /*0300*/  MUFU.EX2 R20, R20 ;  /* 0x0000001400147308 */ /* 0x000e640000000800 */
[----:B-1----:R-:W-:-:S06]  /*0310*/  FADD R21, R20, 1 ;  /* 0x3f80000014157421 */ /* 0x002fcc0000000000 */
[----:B------:R-:W1:Y:S02]  /*0320*/  MUFU.RCP R21, R21 ;  /* 0x0000001500157308 */ /* 0x000e640000001000 */
[----:B-1----:R-:W-:-:S05]  /*0330*/  FFMA.FTZ R22, R21, -2, R22 ;  /* 0xc000000015167823 */ /* 0x002fca0000010016 */
[----:B------:R-:W-:-:S04]  /*0340*/  FSEL R23, R22, 1, !P1 ;  /* 0x3f80000016177808 */ /* 0x000fc80004800000 */
[----:B------:R-:W-:Y:S01]  /*0350*/  LOP3.LUT R12, R23, 0x80000000, R12, 0xf8, !PT ;  /* 0x80000000170c7812 */ /* 0x000fe200078ef80c */
[----:B------:R-:W-:Y:S06]  /*0360*/  BRA `(.L_x_2) ;  /* 0x00000000001c7947 */ /* 0x000fec0003800000 */
.L_x_1:
[----:B------:R-:W-:Y:S01]  /*0370*/  MOV R2, 0x3c80f082 ;  /* 0x3c80f08200027802 */ /* 0x000fe20000000f00 */
[----:B------:R-:W-:-:S04]  /*0380*/  FMUL R21, R12, R12 ;  /* 0x0000000c0c157220 */ /* 0x000fc80000400000 */
[----:B------:R-:W-:-:S04]  /*0390*/  FFMA.FTZ R2, R21, R2, -0.052303962409496307373 ;  /* 0xbd563cae15027423 */ /* 0x000fc80000010002 */
[----:B------:R-:W-:-:S04]  /*03a0*/  FFMA.FTZ R2, R21, R2, 0.1331529766321182251 ;  /* 0x3e08594115027423 */ /* 0x000fc80000010002 */
[----:B------:R-:W-:-:S04]  /*03b0*/  FFMA.FTZ R2, R21, R2, -0.33332768082618713379 ;  /* 0xbeaaa9ed15027423 */ /* 0x000fc80000010002 */
[----:B------:R-:W-:-:S04]  /*03c0*/  FFMA.FTZ R21, R21, R2, RZ ;  /* 0x0000000215157223 */ /* 0x000fc800000100ff */
[----:B------:R-:W-:-:S07]  /*03d0*/  FFMA.FTZ R12, R12, R21, R12 ;  /* 0x000000150c0c7223 */ /* 0x000fce000001000c */
.L_x_2:
[----:B------:R-:W-:Y:S05]  /*03e0*/  BSYNC B0 ;  /* 0x0000000000007941 */ /* 0x000fea0003800000 */
.L_x_0:
[----:B------:R-:W-:Y:S01]  /*03f0*/  FADD.FTZ R22, |R26|, -RZ ;  /* 0x800000ff1a167221 */ /* 0x000fe20000010200 */
[----:B------:R-:W-:Y:S01]  /*0400*/  BSSY B0, `(.L_x_3) ;  /* 0x0000018000007945 */ /* 0x000fe20003800000 */
[----:B------:R-:W-:Y:S01]  /*0410*/  FMUL R19, R19, R4 ;  /* 0x0000000413137220 */ /* 0x000fe20000400000 */
[----:B------:R-:W-:Y:S01]  /*0420*/  FFMA R18, R18, 0.044714998453855514526, R11 ;  /* 0x3d37271312127823 */ /* 0x000fe2000000000b */
[----:B------:R-:W-:Y:S01]  /*0430*/  FMUL R3, R3, 0.79788458347320556641 ;  /* 0x3f4c422a03037820 */ /* 0x000fe20000400000 */
[----:B------:R-:W-:Y:S01]  /*0440*/  FSETP.GE.AND P1, PT, R22, 0.60000002384185791016, PT ;  /* 0x3f19999a1600780b */ /* 0x000fe20003f26000 */
[----:B------:R-:W-:-:S12]  /*0450*/  FMUL R20, R5, R5 ;  /* 0x0000000505147220 */ /* 0x000fd80000400000 */
        /* <DEDUP_REMOVED lines=11> */
.L_x_4:
[----:B------:R-:W-:Y:S01]  /*0510*/  MOV R2, 0x3c80f082 ;  /* 0x3c80f08200027802 */ /* 0x000fe20000000f00 */
[----:B------:R-:W-:-:S04]  /*0520*/  FMUL R21, R26, R26 ;  /* 0x0000001a1a157220 */ /* 0x000fc80000400000 */
[----:B------:R-:W-:-:S04]  /*0530*/  FFMA.FTZ R2, R21, R2, -0.052303962409496307373 ;  /* 0xbd563cae15027423 */ /* 0x000fc80000010002 */
[----:B------:R-:W-:-:S04]  /*0540*/  FFMA.FTZ R2, R21, R2, 0.1331529766321182251 ;  /* 0x3e08594115027423 */ /* 0x000fc80000010002 */
[----:B------:R-:W-:-:S04]  /*0550*/  FFMA.FTZ R2, R21, R2, -0.33332768082618713379 ;  /* 0xbeaaa9ed15027423 */ /* 0x000fc80000010002 */
[----:B------:R-:W-:-:S04]  /*0560*/  FFMA.FTZ R21, R21, R2, RZ ;  /* 0x0000000215157223 */ /* 0x000fc800000100ff */
[----:B------:R-:W-:-:S07]  /*0570*/  FFMA.FTZ R26, R26, R21, R26 ;  /* 0x000000151a1a7223 */ /* 0x000fce000001001a */
.L_x_5:
[----:B------:R-:W-:Y:S05]  /*0580*/  BSYNC B0 ;  /* 0x0000000000007941 */ /* 0x000fea0003800000 */
.L_x_3:
        /* <DEDUP_REMOVED lines=18> */
.L_x_7:
[----:B------:R-:W-:Y:S01]  /*06b0*/  MOV R2, 0x3c80f082 ;  /* 0x3c80f08200027802 */ /* 0x000fe20000000f00 */
[----:B------:R-:W-:-:S04]  /*06c0*/  FMUL R23, R3, R3 ;  /* 0x0000000303177220 */ /* 0x000fc80000400000 */
[----:B------:R-:W-:-:S04]  /*06d0*/  FFMA.FTZ R2, R23, R2, -0.052303962409496307373 ;  /* 0xbd563cae17027423 */ /* 0x000fc80000010002 */
[----:B------:R-:W-:-:S04]  /*06e0*/  FFMA.FTZ R2, R23, R2, 0.1331529766321182251 ;  /* 0x3e08594117027423 */ /* 0x000fc80000010002 */
[----:B------:R-:W-:-:S04]  /*06f0*/  FFMA.FTZ R2, R23, R2, -0.33332768082618713379 ;  /* 0xbeaaa9ed17027423 */ /* 0x000fc80000010002 */
[----:B------:R-:W-:-:S04]  /*0700*/  FFMA.FTZ R2, R23, R2, RZ ;  /* 0x0000000217027223 */ /* 0x000fc800000100ff */
[----:B------:R-:W-:-:S07]  /*0710*/  FFMA.FTZ R27, R3, R2, R3 ;  /* 0x00000002031b7223 */ /* 0x000fce0000010003 */
.L_x_8:
[----:B------:R-:W-:Y:S05]  /*0720*/  BSYNC B0 ;  /* 0x0000000000007941 */ /* 0x000fea0003800000 */
.L_x_6:
        /* <DEDUP_REMOVED lines=18> */
.L_x_10:
[----:B------:R-:W-:Y:S01]  /*0850*/  MOV R2, 0x3c80f082 ;  /* 0x3c80f08200027802 */ /* 0x000fe20000000f00 */
[----:B------:R-:W-:-:S04]  /*0860*/  FMUL R3, R18, R18 ;  /* 0x0000001212037220 */ /* 0x000fc80000400000 */
[----:B------:R-:W-:-:S04]  /*0870*/  FFMA.FTZ R2, R3, R2, -0.052303962409496307373 ;  /* 0xbd563cae03027423 */ /* 0x000fc80000010002 */
[----:B------:R-:W-:-:S04]  /*0880*/  FFMA.FTZ R2, R3, R2, 0.1331529766321182251 ;  /* 0x3e08594103027423 */ /* 0x000fc80000010002 */
[----:B------:R-:W-:-:S04]  /*0890*/  FFMA.FTZ R2, R3, R2, -0.33332768082618713379 ;  /* 0xbeaaa9ed03027423 */ /* 0x000fc80000010002 */
[----:B------:R-:W-:-:S04]  /*08a0*/  FFMA.FTZ R3, R3, R2, RZ ;  /* 0x0000000203037223 */ /* 0x000fc800000100ff */
[----:B------:R-:W-:-:S07]  /*08b0*/  FFMA.FTZ R24, R18, R3, R18 ;  /* 0x0000000312187223 */ /* 0x000fce0000010012 */
.L_x_11:
[----:B------:R-:W-:Y:S05]  /*08c0*/  BSYNC B0 ;  /* 0x0000000000007941 */ /* 0x000fea0003800000 */
.L_x_9:
[----:B------:R-:W-:Y:S01]  /*08d0*/  FADD.FTZ R2, |R19|, -RZ ;  /* 0x800000ff13027221 */ /* 0x000fe20000010200 */
[----:B------:R-:W-:Y:S01]  /*08e0*/  BSSY B0, `(.L_x_12) ;  /* 0x0000017000007945 */ /* 0x000fe20003800000 */
[----:B------:R-:W-:Y:S01]  /*08f0*/  FMUL R22, R22, R7 ;  /* 0x0000000716167220 */ /* 0x000fe20000400000 */
[----:B------:R-:W-:Y:S01]  /*0900*/  FFMA R21, R21, 0.044714998453855514526, R6 ;  /* 0x3d37271315157823 */ /* 0x000fe20000000006 */
[----:B------:R-:W-:Y:S01]  /*0910*/  FMUL R20, R20, 0.79788458347320556641 ;  /* 0x3f4c422a14147820 */ /* 0x000fe20000400000 */
[----:B------:R-:W-:-:S13]  /*0920*/  FSETP.GE.AND P1, PT, R2, 0.60000002384185791016, PT ;  /* 0x3f19999a0200780b */ /* 0x000fda0003f26000 */
        /* <DEDUP_REMOVED lines=11> */
.L_x_13:
[----:B------:R-:W-:Y:S01]  /*09e0*/  MOV R2, 0x3c80f082 ;  /* 0x3c80f08200027802 */ /* 0x000fe20000000f00 */
[----:B------:R-:W-:-:S04]  /*09f0*/  FMUL R3, R19, R19 ;  /* 0x0000001313037220 */ /* 0x000fc80000400000 */
[----:B------:R-:W-:-:S04]  /*0a00*/  FFMA.FTZ R2, R3, R2, -0.052303962409496307373 ;  /* 0xbd563cae03027423 */ /* 0x000fc80000010002 */
[----:B------:R-:W-:-:S04]  /*0a10*/  FFMA.FTZ R2, R3, R2, 0.1331529766321182251 ;  /* 0x3e08594103027423 */ /* 0x000fc80000010002 */
[----:B------:R-:W-:-:S04]  /*0a20*/  FFMA.FTZ R2, R3, R2, -0.33332768082618713379 ;  /* 0xbeaaa9ed03027423 */ /* 0x000fc80000010002 */
[----:B------:R-:W-:-:S04]  /*0a30*/  FFMA.FTZ R2, R3, R2, RZ ;  /* 0x0000000203027223 */ /* 0x000fc800000100ff */
[----:B------:R-:W-:-:S07]  /*0a40*/  FFMA.FTZ R2, R19, R2, R19 ;  /* 0x0000000213027223 */ /* 0x000fce0000010013 */
.L_x_14:
[----:B------:R-:W-:Y:S05]  /*0a50*/  BSYNC B0 ;  /* 0x0000000000007941 */ /* 0x000fea0003800000 */
.L_x_12:
[----:B------:R-:W-:Y:S01]  /*0a60*/  FADD.FTZ R3, |R20|, -RZ ;  /* 0x800000ff14037221 */ /* 0x000fe20000010200 */
[----:B------:R-:W-:Y:S01]  /*0a70*/  BSSY B0, `(.L_x_15) ;  /* 0x0000016000007945 */ /* 0x000fe20003800000 */
[----:B------:R-:W-:Y:S01]  /*0a80*/  FFMA R22, R22, 0.044714998453855514526, R7 ;  /* 0x3d37271316167823 */ /* 0x000fe20000000007 */
[----:B------:R-:W-:Y:S02]  /*0a90*/  FMUL R21, R21, 0.79788458347320556641 ;  /* 0x3f4c422a15157820 */ /* 0x000fe40000400000 */
        /* <DEDUP_REMOVED lines=12> */
.L_x_16:
[----:B------:R-:W-:Y:S01]  /*0b60*/  MOV R3, 0x3c80f082 ;  /* 0x3c80f08200037802 */ /* 0x000fe20000000f00 */
[----:B------:R-:W-:-:S04]  /*0b70*/  FMUL R18, R20, R20 ;  /* 0x0000001414127220 */ /* 0x000fc80000400000 */
[----:B------:R-:W-:-:S04]  /*0b80*/  FFMA.FTZ R3, R18, R3, -0.052303962409496307373 ;  /* 0xbd563cae12037423 */ /* 0x000fc80000010003 */
[----:B------:R-:W-:-:S04]  /*0b90*/  FFMA.FTZ R3, R18, R3, 0.1331529766321182251 ;  /* 0x3e08594112037423 */ /* 0x000fc80000010003 */
[----:B------:R-:W-:-:S04]  /*0ba0*/  FFMA.FTZ R3, R18, R3, -0.33332768082618713379 ;  /* 0xbeaaa9ed12037423 */ /* 0x000fc80000010003 */
[----:B------:R-:W-:-:S04]  /*0bb0*/  FFMA.FTZ R3, R18, R3, RZ ;  /* 0x0000000312037223 */ /* 0x000fc800000100ff */
[----:B------:R-:W-:-:S07]  /*0bc0*/  FFMA.FTZ R3, R20, R3, R20 ;  /* 0x0000000314037223 */ /* 0x000fce0000010014 */
.L_x_17:
[----:B------:R-:W-:Y:S05]  /*0bd0*/  BSYNC B0 ;  /* 0x0000000000007941 */ /* 0x000fea0003800000 */
.L_x_15:
[----:B------:R-:W-:Y:S01]  /*0be0*/  FADD.FTZ R20, |R21|, -RZ ;  /* 0x800000ff15147221 */ /* 0x000fe20000010200 */
[----:B------:R-:W-:Y:S01]  /*0bf0*/  BSSY B0, `(.L_x_18) ;  /* 0x0000015000007945 */ /* 0x000fe20003800000 */
[----:B------:R-:W-:-:S03]  /*0c00*/  FMUL R23, R22, 0.79788458347320556641 ;  /* 0x3f4c422a16177820 */ /* 0x000fc60000400000 */
        /* <DEDUP_REMOVED lines=12> */
.L_x_19:
[----:B------:R-:W-:Y:S01]  /*0cd0*/  MOV R18, 0x3c80f082 ;  /* 0x3c80f08200127802 */ /* 0x000fe20000000f00 */
[----:B------:R-:W-:-:S04]  /*0ce0*/  FMUL R19, R21, R21 ;  /* 0x0000001515137220 */ /* 0x000fc80000400000 */
[----:B------:R-:W-:-:S04]  /*0cf0*/  FFMA.FTZ R18, R19, R18, -0.052303962409496307373 ;  /* 0xbd563cae13127423 */ /* 0x000fc80000010012 */
[----:B------:R-:W-:-:S04]  /*0d00*/  FFMA.FTZ R18, R19, R18, 0.1331529766321182251 ;  /* 0x3e08594113127423 */ /* 0x000fc80000010012 */
[----:B------:R-:W-:-:S04]  /*0d10*/  FFMA.FTZ R18, R19, R18, -0.33332768082618713379 ;  /* 0xbeaaa9ed13127423 */ /* 0x000fc80000010012 */
[----:B------:R-:W-:-:S04]  /*0d20*/  FFMA.FTZ R18, R19, R18, RZ ;  /* 0x0000001213127223 */ /* 0x000fc800000100ff */
[----:B------:R-:W-:-:S07]  /*0d30*/  FFMA.FTZ R22, R21, R18, R21 ;  /* 0x0000001215167223 */ /* 0x000fce0000010015 */
.L_x_20:
[----:B------:R-:W-:Y:S05]  /*0d40*/  BSYNC B0 ;  /* 0x0000000000007941 */ /* 0x000fea0003800000 */
.L_x_18:
[----:B------:R-:W-:Y:S01]  /*0d50*/  FADD.FTZ R21, |R23|, -RZ ;  /* 0x800000ff17157221 */ /* 0x000fe20000010200 */
[----:B------:R-:W-:Y:S04]  /*0d60*/  BSSY B0, `(.L_x_21) ;  /* 0x0000014000007945 */ /* 0x000fe80003800000 */
        /* <DEDUP_REMOVED lines=12> */
.L_x_22:
[----:B------:R-:W-:Y:S01]  /*0e30*/  MOV R18, 0x3c80f082 ;  /* 0x3c80f08200127802 */ /* 0x000fe20000000f00 */
[----:B------:R-:W-:-:S04]  /*0e40*/  FMUL R19, R23, R23 ;  /* 0x0000001717137220 */ /* 0x000fc80000400000 */
[----:B------:R-:W-:-:S04]  /*0e50*/  FFMA.FTZ R18, R19, R18, -0.052303962409496307373 ;  /* 0xbd563cae13127423 */ /* 0x000fc80000010012 */
[----:B------:R-:W-:-:S04]  /*0e60*/  FFMA.FTZ R18, R19, R18, 0.1331529766321182251 ;  /* 0x3e08594113127423 */ /* 0x000fc80000010012 */
[----:B------:R-:W-:-:S04]  /*0e70*/  FFMA.FTZ R18, R19, R18, -0.33332768082618713379 ;  /* 0xbeaaa9ed13127423 */ /* 0x000fc80000010012 */
[----:B------:R-:W-:-:S04]  /*0e80*/  FFMA.FTZ R18, R19, R18, RZ ;  /* 0x0000001213127223 */ /* 0x000fc800000100ff */
[----:B------:R-:W-:-:S07]  /*0e90*/  FFMA.FTZ R23, R23, R18, R23 ;  /* 0x0000001217177223 */ /* 0x000fce0000010017 */
.L_x_23:
[----:B------:R-:W-:Y:S05]  /*0ea0*/  BSYNC B0 ;  /* 0x0000000000007941 */ /* 0x000fea0003800000 */
.L_x_21:
[----:B------:R-:W1:Y:S01]  /*0eb0*/  S2UR UR5, SR_CgaCtaId ;  /* 0x00000000000579c3 */ /* 0x000e620000008800 */
[----:B------:R-:W-:Y:S01]  /*0ec0*/  SHF.R.U32.HI R18, RZ, 0x4, R13 ;  /* 0x00000004ff127819 */ /* 0x000fe2000001160d */
[----:B------:R-:W-:Y:S01]  /*0ed0*/  UMOV UR4, 0x400 ;  /* 0x0000040000047882 */ /* 0x000fe20000000000 */
[----:B------:R-:W-:Y:S01]  /*0ee0*/  SHF.L.U32 R13, R13, 0x8, RZ ;  /* 0x000000080d0d7819 */ /* 0x000fe200000006ff */
[----:B------:R-:W-:Y:S01]  /*0ef0*/  FMUL R8, R8, 0.5 ;  /* 0x3f00000008087820 */ /* 0x000fe20000400000 */
[----:B------:R-:W-:Y:S01]  /*0f00*/  SGXT.U32 R18, R18, 0x3 ;  /* 0x000000031212781a */ /* 0x000fe20000000000 */
[----:B------:R-:W-:Y:S01]  /*0f10*/  FMUL R11, R11, 0.5 ;  /* 0x3f0000000b0b7820 */ /* 0x000fe20000400000 */
[----:B------:R-:W-:Y:S01]  /*0f20*/  LOP3.LUT R13, R13, 0x300, RZ, 0xc0, !PT ;  /* 0x000003000d0d7812 */ /* 0x000fe200078ec0ff */
[----:B------:R-:W-:Y:S01]  /*0f30*/  FMUL R9, R9, 0.5 ;  /* 0x3f00000009097820 */ /* 0x000fe20000400000 */
[----:B------:R-:W-:Y:S01]  /*0f40*/  LOP3.LUT R15, R18, R15, RZ, 0xfc, !PT ;  /* 0x0000000f120f7212 */ /* 0x000fe200078efcff */
[----:B------:R-:W-:Y:S01]  /*0f50*/  FMUL R10, R10, 0.5 ;  /* 0x3f0000000a0a7820 */ /* 0x000fe20000400000 */
[----:B------:R-:W-:-:S02]  /*0f60*/  LOP3.LUT R21, R13, 0x80, RZ, 0xfc, !PT ;  /* 0x000000800d157812 */ /* 0x000fc400078efcff */
[----:B------:R-:W-:Y:S02]  /*0f70*/  LOP3.LUT R18, R17, 0x3c, R16, 0xf8, !PT ;  /* 0x0000003c11127812 */ /* 0x000fe400078ef810 */
[C---:B------:R-:W-:Y:S02]  /*0f80*/  LOP3.LUT R19, R13.reuse, 0x40, RZ, 0xfc, !PT ;  /* 0x000000400d137812 */ /* 0x040fe400078efcff */
[C---:B------:R-:W-:Y:S02]  /*0f90*/  LOP3.LUT R29, R13.reuse, 0xc0, RZ, 0xfc, !PT ;  /* 0x000000c00d1d7812 */ /* 0x040fe400078efcff */
[----:B------:R-:W-:Y:S02]  /*0fa0*/  LOP3.LUT R17, R13, R14, RZ, 0xfc, !PT ;  /* 0x0000000e0d117212 */ /* 0x000fe400078efcff */
[----:B------:R-:W-:Y:S01]  /*0fb0*/  ISETP.GE.AND P1, PT, R18, 0x40, PT ;  /* 0x000000401200780c */ /* 0x000fe20003f26270 */
[----:B-1----:R-:W-:-:S03]  /*0fc0*/  UPRMT UR4, UR5, 0x654, UR4 ;  /* 0x0000065405047896 */ /* 0x002fc60008000004 */
[----:B------:R-:W-:-:S03]  /*0fd0*/  ISETP.LT.AND P3, PT, R15, 0x1800, !P1 ;  /* 0x000018000f00780c */ /* 0x000fc60004f61270 */
[----:B------:R-:W-:Y:S02]  /*0fe0*/  LEA.HI R28, R21, UR4, RZ, 0x1e ;  /* 0x00000004151c7c11 */ /* 0x000fe4000f8ff0ff */
[----:B------:R-:W-:Y:S02]  /*0ff0*/  SHF.R.S32.HI R21, RZ, 0x1f, R18 ;  /* 0x0000001fff157819 */ /* 0x000fe40000011412 */
[----:B------:R-:W-:Y:S02]  /*1000*/  LEA.HI R14, R13, UR4, RZ, 0x1e ;  /* 0x000000040d0e7c11 */ /* 0x000fe4000f8ff0ff */
[----:B------:R-:W-:Y:S02]  /*1010*/  LEA.HI R20, R19, UR4, RZ, 0x1e ;  /* 0x0000000413147c11 */ /* 0x000fe4000f8ff0ff */
[----:B------:R-:W-:Y:S02]  /*1020*/  LEA.HI R29, R29, UR4, RZ, 0x1e ;  /* 0x000000041d1d7c11 */ /* 0x000fe4000f8ff0ff */
[----:B------:R-:W-:-:S02]  /*1030*/  LEA.HI R21, R21, R18, RZ, 0x4 ;  /* 0x0000001215157211 */ /* 0x000fc400078f20ff */
[C---:B------:R-:W-:Y:S02]  /*1040*/  LEA R19, R17.reuse, R14, 0x2 ;  /* 0x0000000e11137211 */ /* 0x040fe400078e10ff */
[C---:B------:R-:W-:Y:S02]  /*1050*/  LEA R13, R17.reuse, R20, 0x2 ;  /* 0x00000014110d7211 */ /* 0x040fe400078e10ff */
[C---:B------:R-:W-:Y:S01]  /*1060*/  LEA R14, R17.reuse, R28, 0x2 ;  /* 0x0000001c110e7211 */ /* 0x040fe200078e10ff */
[----:B------:R-:W-:Y:S01]  /*1070*/  STS [R19], R12 ;  /* 0x0000000c13007388 */ /* 0x000fe20000000800 */
[----:B------:R-:W-:Y:S02]  /*1080*/  LEA R17, R17, R29, 0x2 ;  /* 0x0000001d11117211 */ /* 0x000fe400078e10ff */
[----:B------:R-:W-:Y:S01]  /*1090*/  LOP3.LUT R29, R21, 0xfffffff0, RZ, 0xc0, !PT ;  /* 0xfffffff0151d7812 */ /* 0x000fe200078ec0ff */
[----:B------:R1:W-:Y:S01]  /*10a0*/  STS [R13+0x100], R26 ;  /* 0x0001001a0d007388 */ /* 0x0003e20000000800 */
[----:B------:R-:W-:-:S02]  /*10b0*/  SHF.R.S32.HI R21, RZ, 0x4, R21 ;  /* 0x00000004ff157819 */ /* 0x000fc40000011415 */
[----:B------:R-:W-:Y:S01]  /*10c0*/  IADD3 R20, R18, -R29, RZ ;  /* 0x8000001d12147210 */ /* 0x000fe20007ffe0ff */
[----:B------:R2:W-:Y:S01]  /*10d0*/  STS [R14+0x200], R27 ;  /* 0x0002001b0e007388 */ /* 0x0005e20000000800 */
[----:B------:R-:W-:-:S03]  /*10e0*/  LOP3.LUT R18, R15, 0x8, RZ, 0xfc, !PT ;  /* 0x000000080f127812 */ /* 0x000fc600078efcff */
[----:B------:R-:W-:Y:S01]  /*10f0*/  IMAD R20, R21, 0x18000, R20 ;  /* 0x0001800015147824 */ /* 0x000fe200078e0214 */
[----:B------:R3:W-:Y:S01]  /*1100*/  STS [R17+0x300], R24 ;  /* 0x0003001811007388 */ /* 0x0007e20000000800 */
[----:B------:R-:W-:Y:S01]  /*1110*/  ISETP.LT.AND P1, PT, R18, 0x1800, !P1 ;  /* 0x000018001200780c */ /* 0x000fe20004f21270 */
[----:B-1----:R-:W-:Y:S02]  /*1120*/  FADD R26, R26, 1 ;  /* 0x3f8000001a1a7421 */ /* 0x002fe40000000000 */
[----:B------:R1:W-:Y:S01]  /*1130*/  STS [R19+0x80], R2 ;  /* 0x0000800213007388 */ /* 0x0003e20000000800 */
[-C--:B------:R-:W-:Y:S01]  /*1140*/  LEA R29, R15, R20.reuse, 0x4 ;  /* 0x000000140f1d7211 */ /* 0x080fe200078e20ff */
[----:B--2---:R-:W-:Y:S01]  /*1150*/  FADD R27, R27, 1 ;  /* 0x3f8000001b1b7421 */ /* 0x004fe20000000000 */
[----:B------:R-:W-:Y:S01]  /*1160*/  LEA R15, R18, R20, 0x4 ;  /* 0x00000014120f7211 */ /* 0x000fe200078e20ff */
[----:B------:R-:W-:Y:S01]  /*1170*/  STS [R13+0x180], R3 ;  /* 0x000180030d007388 */ /* 0x000fe20000000800 */
[----:B------:R-:W2:Y:S01]  /*1180*/  LDC.64 R20, c[0x0][0x218] ;  /* 0x00008600ff147b82 */ /* 0x000ea20000000a00 */
[----:B------:R-:W-:Y:S01]  /*1190*/  SHF.R.U32.HI R18, RZ, 0x2, R16 ;  /* 0x00000002ff127819 */ /* 0x000fe20000011610 */
[----:B---3--:R-:W-:Y:S01]  /*11a0*/  FADD R24, R24, 1 ;  /* 0x3f80000018187421 */ /* 0x008fe20000000000 */
[----:B------:R-:W-:Y:S01]  /*11b0*/  STS [R14+0x280], R22 ;  /* 0x000280160e007388 */ /* 0x000fe20000000800 */
[----:B------:R-:W-:Y:S01]  /*11c0*/  LOP3.LUT R16, R16, 0x1fc, RZ, 0xc0, !PT ;  /* 0x000001fc10107812 */ /* 0x000fe200078ec0ff */
[----:B-1----:R-:W-:Y:S01]  /*11d0*/  FADD R19, R12, 1 ;  /* 0x3f8000000c137421 */ /* 0x002fe20000000000 */
[----:B------:R-:W-:Y:S01]  /*11e0*/  LOP3.LUT R18, R18, 0x70, RZ, 0xc0, !PT ;  /* 0x0000007012127812 */ /* 0x000fe200078ec0ff */
[----:B------:R1:W-:Y:S01]  /*11f0*/  STS [R17+0x380], R23 ;  /* 0x0003801711007388 */ /* 0x0003e20000000800 */
[----:B------:R-:W-:Y:S01]  /*1200*/  FMUL R11, R11, R24 ;  /* 0x000000180b0b7220 */ /* 0x000fe20000400000 */
[----:B------:R-:W-:Y:S01]  /*1210*/  FMUL R8, R8, R19 ;  /* 0x0000001308087220 */ /* 0x000fe20000400000 */
[----:B------:R-:W-:Y:S01]  /*1220*/  IADD3 R18, R18, UR4, RZ ;  /* 0x0000000412127c10 */ /* 0x000fe2000fffe0ff */
[----:B------:R-:W-:Y:S01]  /*1230*/  FMUL R24, R4, 0.5 ;  /* 0x3f00000004187820 */ /* 0x000fe20000400000 */
[----:B------:R-:W-:Y:S01]  /*1240*/  FMUL R9, R9, R26 ;  /* 0x0000001a09097220 */ /* 0x000fe20000400000 */
[----:B------:R-:W-:Y:S01]  /*1250*/  FMUL R10, R10, R27 ;  /* 0x0000001b0a0a7220 */ /* 0x000fe20000400000 */
[----:B------:R-:W-:Y:S01]  /*1260*/  LEA R12, R16, R18, 0x2 ;  /* 0x00000012100c7211 */ /* 0x000fe200078e10ff */
[----:B------:R-:W-:Y:S01]  /*1270*/  FMUL R27, R7, 0.5 ;  /* 0x3f000000071b7820 */ /* 0x000fe20000400000 */
[----:B------:R-:W-:Y:S01]  /*1280*/  FADD R7, R2, 1 ;  /* 0x3f80000002077421 */ /* 0x000fe20000000000 */
[----:B-1----:R-:W-:Y:S01]  /*1290*/  LOP3.LUT R17, R16, 0x200, RZ, 0xfc, !PT ;  /* 0x0000020010117812 */ /* 0x002fe200078efcff */
[----:B------:R-:W-:Y:S01]  /*12a0*/  FMUL R26, R6, 0.5 ;  /* 0x3f000000061a7820 */ /* 0x000fe20000400000 */
[----:B------:R-:W-:Y:S01]  /*12b0*/  FADD R2, R23, 1 ;  /* 0x3f80000017027421 */ /* 0x000fe20000000000 */
[----:B------:R-:W-:Y:S01]  /*12c0*/  FMUL R24, R24, R7 ;  /* 0x0000000718187220 */ /* 0x000fe20000400000 */
[----:B------:R-:W-:-:S02]  /*12d0*/  SHF.R.U32.HI R17, RZ, 0x2, R17 ;  /* 0x00000002ff117819 */ /* 0x000fc40000011611 */
[----:B------:R-:W-:Y:S01]  /*12e0*/  FMUL R27, R27, R2 ;  /* 0x000000021b1b7220 */ /* 0x000fe20000400000 */
[----:B--2---:R-:W-:Y:S01]  /*12f0*/  IMAD.WIDE R28, R29, 0x4, R20 ;  /* 0x000000041d1c7825 */ /* 0x004fe200078e0214 */
[----:B------:R-:W-:-:S03]  /*1300*/  LOP3.LUT R17, R17, 0xf0, RZ, 0xc0, !PT ;  /* 0x000000f011117812 */ /* 0x000fc600078ec0ff */
[----:B------:R-:W-:Y:S01]  /*1310*/  IMAD.WIDE R20, R15, 0x4, R20 ;  /* 0x000000040f147825 */ /* 0x000fe200078e0214 */
[----:B------:R-:W-:Y:S01]  /*1320*/  BAR.SYNC.DEFER_BLOCKING 0x0 ;  /* 0x0000000000007b1d */ /* 0x000fe20000010000 */
[----:B------:R-:W-:-:S04]  /*1330*/  IADD3 R17, R17, UR4, RZ ;  /* 0x0000000411117c10 */ /* 0x000fc8000fffe0ff */
[----:B------:R-:W-:Y:S01]  /*1340*/  LEA R17, R16, R17, 0x2 ;  /* 0x0000001110117211 */ /* 0x000fe200078e10ff */
[----:B------:R-:W-:Y:S01]  /*1350*/  ULDC.64 UR4, c[0x0][0x220] ;  /* 0x0000880000047ab9 */ /* 0x000fe20000000a00 */
[----:B------:R-:W1:Y:S04]  /*1360*/  LDS.128 R12, [R12] ;  /* 0x000000000c0c7984 */ /* 0x000e680000000c00 */
[----:B------:R-:W2:Y:S04]  /*1370*/  LDS.128 R16, [R17+0x800] ;  /* 0x0008000011107984 */ /* 0x000ea80000000c00 */
[----:B-1----:R1:W-:Y:S04]  /*1380*/  @P3 STG.E.128 desc[UR6][R28.64], R12 ;  /* 0x0000000c1c003986 */ /* 0x0023e8000c101d06 */
[----:B--2---:R2:W-:Y:S01]  /*1390*/  @P1 STG.E.128 desc[UR6][R20.64], R16 ;  /* 0x0000001014001986 */ /* 0x0045e2000c101d06 */
[----:B-1----:R-:W-:-:S02]  /*13a0*/  SHF.R.S32.HI R14, RZ, 0x1f, R25 ;  /* 0x0000001fff0e7819 */ /* 0x002fc40000011419 */
[C---:B------:R-:W-:Y:S02]  /*13b0*/  LEA R12, P3, R25.reuse, UR4, 0x2 ;  /* 0x00000004190c7c11 */ /* 0x040fe4000f8610ff */
[----:B------:R-:W-:Y:S02]  /*13c0*/  SHF.R.S32.HI R15, RZ, 0x1f, R0 ;  /* 0x0000001fff0f7819 */ /* 0x000fe40000011400 */
[----:B------:R-:W-:Y:S01]  /*13d0*/  LEA.HI.X R13, R25, UR5, R14, 0x2, P3 ;  /* 0x00000005190d7c11 */ /* 0x000fe200098f140e */
[----:B------:R-:W-:Y:S01]  /*13e0*/  FMUL R25, R5, 0.5 ;  /* 0x3f00000005197820 */ /* 0x000fe20000400000 */
[----:B------:R-:W-:-:S03]  /*13f0*/  LEA R4, P3, R0, UR4, 0x2 ;  /* 0x0000000400047c11 */ /* 0x000fc6000f8610ff */
[----:B------:R2:W-:Y:S01]  /*1400*/  @P2 STG.E.128 desc[UR6][R12.64], R8 ;  /* 0x000000080c002986 */ /* 0x0005e2000c101d06 */
[----:B------:R-:W-:Y:S01]  /*1410*/  LEA.HI.X R5, R0, UR5, R15, 0x2, P3 ;  /* 0x0000000500057c11 */ /* 0x000fe200098f140f */
[----:B------:R-:W-:Y:S01]  /*1420*/  FADD R0, R3, 1 ;  /* 0x3f80000003007421 */ /* 0x000fe20000000000 */
[----:B------:R-:W-:-:S03]  /*1430*/  FADD R3, R22, 1 ;  /* 0x3f80000016037421 */ /* 0x000fc60000000000 */
[----:B------:R-:W-:Y:S01]  /*1440*/  FMUL R25, R25, R0 ;  /* 0x0000000019197220 */ /* 0x000fe20000400000 */
[----:B------:R-:W-:Y:S01]  /*1450*/  FMUL R26, R26, R3 ;  /* 0x000000031a1a7220 */ /* 0x000fe20000400000 */
[----:B------:R-:W-:Y:S06]  /*1460*/  @!P0 EXIT ;  /* 0x000000000000894d */ /* 0x000fec0003800000 */
[----:B------:R-:W-:Y:S01]  /*1470*/  STG.E.128 desc[UR6][R4.64], R24 ;  /* 0x0000001804007986 */ /* 0x000fe2000c101d06 */
[----:B------:R-:W-:Y:S05]  /*1480*/  EXIT ;  /* 0x000000000000794d */ /* 0x000fea0003800000 */
.L_x_24:
[----:B------:R-:W-:-:S00]  /*1490*/  BRA `(.L_x_24) ;  /* 0xfffffffc00fc7947 */ /* 0x000fc0000383ffff */
[----:B------:R-:W-:-:S00]  /*14a0*/  NOP ;  /* 0x0000000000007918 */ /* 0x000fc00000000000 */
        /* <DEDUP_REMOVED lines=13> */
.L_x_25:


//--------------------- .nv.global.init           --------------------------
	.section	.nv.global.init,"aw",@progbits
.nv.global.init:
	.type		_$_str,@object
	.size		_$_str,(.L_0 - _$_str)
_$_str:
        /*0000*/ 	.byte	0x5f, 0x5f, 0x43, 0x55, 0x44, 0x41, 0x5f, 0x46, 0x54, 0x5a, 0x00
.L_0:


//--------------------- .nv.shared.triton_poi_fused_add_mul_pow_sqrt_tanh_9 --------------------------
	.section	.nv.shared.triton_poi_fused_add_mul_pow_sqrt_tanh_9,"aw",@nobits
	.sectionflags	@""
	.align	16
	.zero		1024


//--------------------- .nv.constant0.triton_poi_fused_add_mul_pow_sqrt_tanh_9 --------------------------
	.section	.nv.constant0.triton_poi_fused_add_mul_pow_sqrt_tanh_9,"a",@progbits
	.sectionflags	@""
	.align	4
.nv.constant0.triton_poi_fused_add_mul_pow_sqrt_tanh_9:
	.zero		560
